//
// Generated by NVIDIA NVVM Compiler
//
// Compiler Build ID: CL-36424714
// Cuda compilation tools, release 13.0, V13.0.88
// Based on NVVM 20.0.0
//

.version 9.0
.target sm_100
.address_size 64

	// .globl	_Z17memory_add_kernelPKiS0_Pii
.extern .func  (.param .b32 func_retval0) vprintf
(
	.param .b64 vprintf_param_0,
	.param .b64 vprintf_param_1
)
;
.global .align 1 .b8 $str[1];

.visible .entry _Z17memory_add_kernelPKiS0_Pii(
	.param .u64 .ptr .align 1 _Z17memory_add_kernelPKiS0_Pii_param_0,
	.param .u64 .ptr .align 1 _Z17memory_add_kernelPKiS0_Pii_param_1,
	.param .u64 .ptr .align 1 _Z17memory_add_kernelPKiS0_Pii_param_2,
	.param .u32 _Z17memory_add_kernelPKiS0_Pii_param_3
)
{
	.reg .pred 	%p<2>;
	.reg .b32 	%r<9>;
	.reg .b64 	%rd<11>;

	ld.param.u64 	%rd1, [_Z17memory_add_kernelPKiS0_Pii_param_0];
	ld.param.u64 	%rd2, [_Z17memory_add_kernelPKiS0_Pii_param_1];
	ld.param.u64 	%rd3, [_Z17memory_add_kernelPKiS0_Pii_param_2];
	ld.param.u32 	%r2, [_Z17memory_add_kernelPKiS0_Pii_param_3];
	mov.u32 	%r3, %ctaid.x;
	mov.u32 	%r4, %ntid.x;
	mov.u32 	%r5, %tid.x;
	mad.lo.s32 	%r1, %r3, %r4, %r5;
	setp.ge.s32 	%p1, %r1, %r2;
	@%p1 bra 	$L__BB0_2;
	cvta.to.global.u64 	%rd4, %rd1;
	cvta.to.global.u64 	%rd5, %rd2;
	cvta.to.global.u64 	%rd6, %rd3;
	mul.wide.s32 	%rd7, %r1, 4;
	add.s64 	%rd8, %rd4, %rd7;
	ld.global.u32 	%r6, [%rd8];
	add.s64 	%rd9, %rd5, %rd7;
	ld.global.u32 	%r7, [%rd9];
	add.s32 	%r8, %r7, %r6;
	add.s64 	%rd10, %rd6, %rd7;
	st.global.u32 	[%rd10], %r8;
$L__BB0_2:
	ret;

}
	// .globl	_Z18compute_add_kerneli
.visible .entry _Z18compute_add_kerneli(
	.param .u32 _Z18compute_add_kerneli_param_0
)
{
	.reg .pred 	%p<7>;
	.reg .b32 	%r<58>;
	.reg .b64 	%rd<3>;

	ld.param.u32 	%r24, [_Z18compute_add_kerneli_param_0];
	mov.u32 	%r57, %tid.x;
	mov.u32 	%r56, %tid.y;
	setp.lt.s32 	%p1, %r24, 1;
	@%p1 bra 	$L__BB1_7;
	and.b32  	%r3, %r24, 3;
	setp.lt.u32 	%p2, %r24, 4;
	@%p2 bra 	$L__BB1_4;
	and.b32  	%r26, %r24, 2147483644;
	neg.s32 	%r46, %r26;
$L__BB1_3:
	.pragma "nounroll";
	add.s32 	%r27, %r56, 2;
	add.s32 	%r28, %r57, %r27;
	add.s32 	%r29, %r28, 1;
	add.s32 	%r30, %r29, %r27;
	add.s32 	%r31, %r30, 2;
	add.s32 	%r32, %r29, %r31;
	add.s32 	%r33, %r32, 1;
	add.s32 	%r34, %r33, %r31;
	add.s32 	%r35, %r34, 2;
	add.s32 	%r36, %r33, %r35;
	add.s32 	%r37, %r36, 1;
	add.s32 	%r38, %r37, %r35;
	add.s32 	%r39, %r38, 2;
	add.s32 	%r40, %r37, %r39;
	add.s32 	%r57, %r40, 1;
	add.s32 	%r56, %r57, %r39;
	add.s32 	%r46, %r46, 4;
	setp.ne.s32 	%p3, %r46, 0;
	@%p3 bra 	$L__BB1_3;
$L__BB1_4:
	setp.eq.s32 	%p4, %r3, 0;
	@%p4 bra 	$L__BB1_7;
	neg.s32 	%r53, %r3;
$L__BB1_6:
	.pragma "nounroll";
	add.s32 	%r41, %r56, 2;
	add.s32 	%r42, %r57, %r41;
	add.s32 	%r57, %r42, 1;
	add.s32 	%r56, %r57, %r41;
	add.s32 	%r53, %r53, 1;
	setp.ne.s32 	%p5, %r53, 0;
	@%p5 bra 	$L__BB1_6;
$L__BB1_7:
	neg.s32 	%r43, %r56;
	setp.ne.s32 	%p6, %r57, %r43;
	@%p6 bra 	$L__BB1_9;
	mov.u64 	%rd1, $str;
	cvta.global.u64 	%rd2, %rd1;
	{ // callseq 0, 0
	.param .b64 param0;
	st.param.b64 	[param0], %rd2;
	.param .b64 param1;
	st.param.b64 	[param1], 0;
	.param .b32 retval0;
	call.uni (retval0), 
	vprintf, 
	(
	param0, 
	param1
	);
	ld.param.b32 	%r44, [retval0];
	} // callseq 0
$L__BB1_9:
	ret;

}


// ===== COMPILED SASS (sm_100) =====

	.target	sm_100

	.elftype	@"ET_EXEC"


//--------------------- .note.nv.tkinfo           --------------------------
	.section	.note.nv.tkinfo,"",@"SHT_NOTE"
	.sectionflags	@"SHF_NOTE_NV_TKINFO"
	.tkinfo
        /*0018*/ 	.word	0x00000002
        /*0030*/ 	.string	""
        /*0030*/ 	.string	"ptxas"
        /*0030*/ 	.string	"Cuda compilation tools, release 13.0, V13.0.88"
        /*0030*/ 	.string	"Build cuda_13.0.r13.0/compiler.36424714_0"
        /*0030*/ 	.string	"-arch sm_100 -m 64 "



//--------------------- .note.nv.cuinfo           --------------------------
	.section	.note.nv.cuinfo,"",@"SHT_NOTE"
	.sectionflags	@"SHF_NOTE_NV_CUINFO"
        /*0018*/ 	.short	0x0002
        /*001a*/ 	.short	0x0064
        /*001c*/ 	.short	0x0082
	.zero		2


//--------------------- .nv.info                  --------------------------
	.section	.nv.info,"",@"SHT_CUDA_INFO"
	.align	4


	//----- nvinfo : EIATTR_REGCOUNT
	.align		4
        /*0000*/ 	.byte	0x04, 0x2f
        /*0002*/ 	.short	(.L_2 - .L_1)
	.align		4
.L_1:
        /*0004*/ 	.word	index@(_Z17memory_add_kernelPKiS0_Pii)
        /*0008*/ 	.word	0x0000000c


	//----- nvinfo : EIATTR_FRAME_SIZE
	.align		4
.L_2:
        /*000c*/ 	.byte	0x04, 0x11
        /*000e*/ 	.short	(.L_4 - .L_3)
	.align		4
.L_3:
        /*0010*/ 	.word	index@(_Z17memory_add_kernelPKiS0_Pii)
        /*0014*/ 	.word	0x00000000


	//----- nvinfo : EIATTR_REGCOUNT
	.align		4
.L_4:
        /*0018*/ 	.byte	0x04, 0x2f
        /*001a*/ 	.short	(.L_6 - .L_5)
	.align		4
.L_5:
        /*001c*/ 	.word	index@(_Z18compute_add_kerneli)
        /*0020*/ 	.word	0x00000018


	//----- nvinfo : EIATTR_FRAME_SIZE
	.align		4
.L_6:
        /*0024*/ 	.byte	0x04, 0x11
        /*0026*/ 	.short	(.L_8 - .L_7)
	.align		4
.L_7:
        /*0028*/ 	.word	index@(_Z18compute_add_kerneli)
        /*002c*/ 	.word	0x00000000


	//----- nvinfo : EIATTR_MIN_STACK_SIZE
	.align		4
.L_8:
        /*0030*/ 	.byte	0x04, 0x12
        /*0032*/ 	.short	(.L_10 - .L_9)
	.align		4
.L_9:
        /*0034*/ 	.word	index@(_Z18compute_add_kerneli)
        /*0038*/ 	.word	0x00000000


	//----- nvinfo : EIATTR_MIN_STACK_SIZE
	.align		4
.L_10:
        /*003c*/ 	.byte	0x04, 0x12
        /*003e*/ 	.short	(.L_12 - .L_11)
	.align		4
.L_11:
        /*0040*/ 	.word	index@(_Z17memory_add_kernelPKiS0_Pii)
        /*0044*/ 	.word	0x00000000
.L_12:


//--------------------- .nv.compat                --------------------------
	.section	.nv.compat,"",@"SHT_CUDA_COMPAT_INFO"
	.align	4
        /*0000*/ 	.byte	0x02, 0x09, 0x00, 0x00, 0x02, 0x02, 0x01, 0x00, 0x02, 0x05, 0x05, 0x00, 0x03, 0x07, 0x01, 0x01
        /*0010*/ 	.byte	0x02, 0x03, 0x00, 0x00, 0x02, 0x06, 0x01, 0x00, 0x04, 0x0b, 0x08, 0x00, 0x09, 0x00, 0x00, 0x00
        /*0020*/ 	.byte	0x00, 0x00, 0x00, 0x00


//--------------------- .nv.info._Z18compute_add_kerneli --------------------------
	.section	.nv.info._Z18compute_add_kerneli,"",@"SHT_CUDA_INFO"
	.sectionflags	@""
	.align	4


	//----- nvinfo : EIATTR_CUDA_API_VERSION
	.align		4
        /*0000*/ 	.byte	0x04, 0x37
        /*0002*/ 	.short	(.L_14 - .L_13)
.L_13:
        /*0004*/ 	.word	0x00000082


	//----- nvinfo : EIATTR_KPARAM_INFO
	.align		4
.L_14:
        /*0008*/ 	.byte	0x04, 0x17
        /*000a*/ 	.short	(.L_16 - .L_15)
.L_15:
        /*000c*/ 	.word	0x00000000
        /*0010*/ 	.short	0x0000
        /*0012*/ 	.short	0x0000
        /*0014*/ 	.byte	0x00, 0xf0, 0x11, 0x00


	//----- nvinfo : EIATTR_SPARSE_MMA_MASK
	.align		4
.L_16:
        /*0018*/ 	.byte	0x03, 0x50
        /*001a*/ 	.short	0x0000


	//----- nvinfo : EIATTR_MAXREG_COUNT
	.align		4
        /*001c*/ 	.byte	0x03, 0x1b
        /*001e*/ 	.short	0x00ff


	//----- nvinfo : EIATTR_EXTERNS
	.align		4
        /*0020*/ 	.byte	0x04, 0x0f
        /*0022*/ 	.short	(.L_18 - .L_17)


	//   ....[0]....
	.align		4
.L_17:
        /*0024*/ 	.word	index@(vprintf)


	//----- nvinfo : EIATTR_MERCURY_ISA_VERSION
	.align		4
.L_18:
        /*0028*/ 	.byte	0x03, 0x5f
        /*002a*/ 	.short	0x0101


	//----- nvinfo : EIATTR_VRC_CTA_INIT_COUNT
	.align		4
        /*002c*/ 	.byte	0x02, 0x4a
	.zero		1
	.zero		1


	//----- nvinfo : EIATTR_SYSCALL_OFFSETS
	.align		4
        /*0030*/ 	.byte	0x04, 0x46
        /*0032*/ 	.short	(.L_20 - .L_19)


	//   ....[0]....
.L_19:
        /*0034*/ 	.word	0x000002a0


	//----- nvinfo : EIATTR_EXIT_INSTR_OFFSETS
	.align		4
.L_20:
        /*0038*/ 	.byte	0x04, 0x1c
        /*003a*/ 	.short	(.L_22 - .L_21)


	//   ....[0]....
.L_21:
        /*003c*/ 	.word	0x00000220


	//   ....[1]....
        /*0040*/ 	.word	0x000002b0


	//----- nvinfo : EIATTR_CRS_STACK_SIZE
	.align		4
.L_22:
        /*0044*/ 	.byte	0x04, 0x1e
        /*0046*/ 	.short	(.L_24 - .L_23)
.L_23:
        /*0048*/ 	.word	0x00000000


	//----- nvinfo : EIATTR_CBANK_PARAM_SIZE
	.align		4
.L_24:
        /*004c*/ 	.byte	0x03, 0x19
        /*004e*/ 	.short	0x0004


	//----- nvinfo : EIATTR_PARAM_CBANK
	.align		4
        /*0050*/ 	.byte	0x04, 0x0a
        /*0052*/ 	.short	(.L_26 - .L_25)
	.align		4
.L_25:
        /*0054*/ 	.word	index@(.nv.constant0._Z18compute_add_kerneli)
        /*0058*/ 	.short	0x0380
        /*005a*/ 	.short	0x0004


	//----- nvinfo : EIATTR_SW_WAR
	.align		4
.L_26:
        /*005c*/ 	.byte	0x04, 0x36
        /*005e*/ 	.short	(.L_28 - .L_27)
.L_27:
        /*0060*/ 	.word	0x00000008
.L_28:


//--------------------- .nv.info._Z17memory_add_kernelPKiS0_Pii --------------------------
	.section	.nv.info._Z17memory_add_kernelPKiS0_Pii,"",@"SHT_CUDA_INFO"
	.sectionflags	@""
	.align	4


	//----- nvinfo : EIATTR_CUDA_API_VERSION
	.align		4
        /*0000*/ 	.byte	0x04, 0x37
        /*0002*/ 	.short	(.L_30 - .L_29)
.L_29:
        /*0004*/ 	.word	0x00000082


	//----- nvinfo : EIATTR_KPARAM_INFO
	.align		4
.L_30:
        /*0008*/ 	.byte	0x04, 0x17
        /*000a*/ 	.short	(.L_32 - .L_31)
.L_31:
        /*000c*/ 	.word	0x00000000
        /*0010*/ 	.short	0x0003
        /*0012*/ 	.short	0x0018
        /*0014*/ 	.byte	0x00, 0xf0, 0x11, 0x00


	//----- nvinfo : EIATTR_KPARAM_INFO
	.align		4
.L_32:
        /*0018*/ 	.byte	0x04, 0x17
        /*001a*/ 	.short	(.L_34 - .L_33)
.L_33:
        /*001c*/ 	.word	0x00000000
        /*0020*/ 	.short	0x0002
        /*0022*/ 	.short	0x0010
        /*0024*/ 	.byte	0x00, 0xf5, 0x21, 0x00


	//----- nvinfo : EIATTR_KPARAM_INFO
	.align		4
.L_34:
        /*0028*/ 	.byte	0x04, 0x17
        /*002a*/ 	.short	(.L_36 - .L_35)
.L_35:
        /*002c*/ 	.word	0x00000000
        /*0030*/ 	.short	0x0001
        /*0032*/ 	.short	0x0008
        /*0034*/ 	.byte	0x00, 0xf5, 0x21, 0x00


	//----- nvinfo : EIATTR_KPARAM_INFO
	.align		4
.L_36:
        /*0038*/ 	.byte	0x04, 0x17
        /*003a*/ 	.short	(.L_38 - .L_37)
.L_37:
        /*003c*/ 	.word	0x00000000
        /*0040*/ 	.short	0x0000
        /*0042*/ 	.short	0x0000
        /*0044*/ 	.byte	0x00, 0xf5, 0x21, 0x00


	//----- nvinfo : EIATTR_SPARSE_MMA_MASK
	.align		4
.L_38:
        /*0048*/ 	.byte	0x03, 0x50
        /*004a*/ 	.short	0x0000


	//----- nvinfo : EIATTR_MAXREG_COUNT
	.align		4
        /*004c*/ 	.byte	0x03, 0x1b
        /*004e*/ 	.short	0x00ff


	//----- nvinfo : EIATTR_MERCURY_ISA_VERSION
	.align		4
        /*0050*/ 	.byte	0x03, 0x5f
        /*0052*/ 	.short	0x0101


	//----- nvinfo : EIATTR_VRC_CTA_INIT_COUNT
	.align		4
        /*0054*/ 	.byte	0x02, 0x4a
	.zero		1
	.zero		1


	//----- nvinfo : EIATTR_EXIT_INSTR_OFFSETS
	.align		4
        /*0058*/ 	.byte	0x04, 0x1c
        /*005a*/ 	.short	(.L_40 - .L_39)


	//   ....[0]....
.L_39:
        /*005c*/ 	.word	0x00000070


	//   ....[1]....
        /*0060*/ 	.word	0x00000130


	//----- nvinfo : EIATTR_CBANK_PARAM_SIZE
	.align		4
.L_40:
        /*0064*/ 	.byte	0x03, 0x19
        /*0066*/ 	.short	0x001c


	//----- nvinfo : EIATTR_PARAM_CBANK
	.align		4
        /*0068*/ 	.byte	0x04, 0x0a
        /*006a*/ 	.short	(.L_42 - .L_41)
	.align		4
.L_41:
        /*006c*/ 	.word	index@(.nv.constant0._Z17memory_add_kernelPKiS0_Pii)
        /*0070*/ 	.short	0x0380
        /*0072*/ 	.short	0x001c


	//----- nvinfo : EIATTR_SW_WAR
	.align		4
.L_42:
        /*0074*/ 	.byte	0x04, 0x36
        /*0076*/ 	.short	(.L_44 - .L_43)
.L_43:
        /*0078*/ 	.word	0x00000008
.L_44:


//--------------------- .nv.callgraph             --------------------------
	.section	.nv.callgraph,"",@"SHT_CUDA_CALLGRAPH"
	.align	4
	.sectionentsize	8
	.align		4
        /*0000*/ 	.word	0x00000000
	.align		4
        /*0004*/ 	.word	0xffffffff
	.align		4
        /*0008*/ 	.word	index@(_Z18compute_add_kerneli)
	.align		4
        /*000c*/ 	.word	index@(vprintf)
	.align		4
        /*0010*/ 	.word	0x00000000
	.align		4
        /*0014*/ 	.word	0xfffffffe
	.align		4
        /*0018*/ 	.word	0x00000000
	.align		4
        /*001c*/ 	.word	0xfffffffd
	.align		4
        /*0020*/ 	.word	0x00000000
	.align		4
        /*0024*/ 	.word	0xfffffffc


//--------------------- .nv.constant4             --------------------------
	.section	.nv.constant4,"a",@progbits
	.align	8
	.align		8
.nv.constant4:
        /*0000*/ 	.dword	vprintf
	.align		8
        /*0008*/ 	.dword	$str


//--------------------- .text._Z18compute_add_kerneli --------------------------
	.section	.text._Z18compute_add_kerneli,"ax",@progbits
	.align	128
        .global         _Z18compute_add_kerneli
        .type           _Z18compute_add_kerneli,@function
        .size           _Z18compute_add_kerneli,(.L_x_7 - _Z18compute_add_kerneli)
        .other          _Z18compute_add_kerneli,@"STO_CUDA_ENTRY STV_DEFAULT"
_Z18compute_add_kerneli:
.text._Z18compute_add_kerneli:
[----:B------:R-:W0:Y:S01]  /*0000*/  LDC R1, c[0x0][0x37c] ;  /* 0x0000df00ff017b82 */ /* 0x000e220000000800 */
[----:B------:R-:W1:Y:S01]  /*0010*/  LDCU UR5, c[0x0][0x380] ;  /* 0x00007000ff0577ac */ /* 0x000e620008000800 */
[----:B------:R-:W2:Y:S01]  /*0020*/  S2R R0, SR_TID.X ;  /* 0x0000000000007919 */ /* 0x000ea20000002100 */
[----:B------:R-:W3:Y:S01]  /*0030*/  S2R R2, SR_TID.Y ;  /* 0x0000000000027919 */ /* 0x000ee20000002200 */
[----:B-1----:R-:W-:-:S09]  /*0040*/  UISETP.GE.AND UP0, UPT, UR5, 0x1, UPT ;  /* 0x000000010500788c */ /* 0x002fd2000bf06270 */
[----:B------:R-:W-:Y:S05]  /*0050*/  BRA.U !UP0, `(.L_x_0) ;  /* 0x0000000108687547 */ /* 0x000fea000b800000 */
[----:B------:R-:W-:Y:S02]  /*0060*/  UISETP.GE.U32.AND UP1, UPT, UR5, 0x4, UPT ;  /* 0x000000040500788c */ /* 0x000fe4000bf26070 */
[----:B------:R-:W-:-:S04]  /*0070*/  ULOP3.LUT UR4, UR5, 0x3, URZ, 0xc0, !UPT ;  /* 0x0000000305047892 */ /* 0x000fc8000f8ec0ff */
[----:B------:R-:W-:-:S03]  /*0080*/  UISETP.NE.AND UP0, UPT, UR4, URZ, UPT ;  /* 0x000000ff0400728c */ /* 0x000fc6000bf05270 */
[----:B------:R-:W-:Y:S08]  /*0090*/  BRA.U !UP1, `(.L_x_1) ;  /* 0x0000000109387547 */ /* 0x000ff0000b800000 */
[----:B------:R-:W-:-:S04]  /*00a0*/  ULOP3.LUT UR5, UR5, 0x7ffffffc, URZ, 0xc0, !UPT ;  /* 0x7ffffffc05057892 */ /* 0x000fc8000f8ec0ff */
[----:B------:R-:W-:-:S12]  /*00b0*/  UIADD3 UR5, UPT, UPT, -UR5, URZ, URZ ;  /* 0x000000ff05057290 */ /* 0x000fd8000fffe1ff */
.L_x_2:
[----:B---3--:R-:W-:Y:S01]  /*00c0*/  VIADD R3, R2, 0x2 ;  /* 0x0000000202037836 */ /* 0x008fe20000000000 */
[----:B------:R-:W-:-:S04]  /*00d0*/  UIADD3 UR5, UPT, UPT, UR5, 0x4, URZ ;  /* 0x0000000405057890 */ /* 0x000fc8000fffe0ff */
[----:B--2---:R-:W-:Y:S01]  /*00e0*/  IADD3 R0, PT, PT, R0, 0x1, R3 ;  /* 0x0000000100007810 */ /* 0x004fe20007ffe003 */
[----:B------:R-:W-:-:S03]  /*00f0*/  UISETP.NE.AND UP1, UPT, UR5, URZ, UPT ;  /* 0x000000ff0500728c */ /* 0x000fc6000bf25270 */
[----:B------:R-:W-:-:S04]  /*0100*/  IADD3 R3, PT, PT, R0, 0x2, R3 ;  /* 0x0000000200037810 */ /* 0x000fc80007ffe003 */
[----:B------:R-:W-:-:S04]  /*0110*/  IADD3 R0, PT, PT, R0, 0x1, R3 ;  /* 0x0000000100007810 */ /* 0x000fc80007ffe003 */
[----:B------:R-:W-:-:S04]  /*0120*/  IADD3 R3, PT, PT, R0, 0x2, R3 ;  /* 0x0000000200037810 */ /* 0x000fc80007ffe003 */
[----:B------:R-:W-:-:S04]  /*0130*/  IADD3 R0, PT, PT, R0, 0x1, R3 ;  /* 0x0000000100007810 */ /* 0x000fc80007ffe003 */
[----:B------:R-:W-:-:S04]  /*0140*/  IADD3 R3, PT, PT, R0, 0x2, R3 ;  /* 0x0000000200037810 */ /* 0x000fc80007ffe003 */
[----:B------:R-:W-:-:S05]  /*0150*/  IADD3 R0, PT, PT, R0, 0x1, R3 ;  /* 0x0000000100007810 */ /* 0x000fca0007ffe003 */
[----:B------:R-:W-:Y:S01]  /*0160*/  IMAD.IADD R2, R3, 0x1, R0 ;  /* 0x0000000103027824 */ /* 0x000fe200078e0200 */
[----:B------:R-:W-:Y:S06]  /*0170*/  BRA.U UP1, `(.L_x_2) ;  /* 0xfffffffd01d07547 */ /* 0x000fec000b83ffff */
.L_x_1:
[----:B------:R-:W-:Y:S05]  /*0180*/  BRA.U !UP0, `(.L_x_0) ;  /* 0x00000001081c7547 */ /* 0x000fea000b800000 */
[----:B------:R-:W-:-:S12]  /*0190*/  UIADD3 UR4, UPT, UPT, -UR4, URZ, URZ ;  /* 0x000000ff04047290 */ /* 0x000fd8000fffe1ff */
.L_x_3:
[----:B------:R-:W-:Y:S01]  /*01a0*/  UIADD3 UR4, UPT, UPT, UR4, 0x1, URZ ;  /* 0x0000000104047890 */ /* 0x000fe2000fffe0ff */
[----:B---3--:R-:W-:-:S03]  /*01b0*/  VIADD R3, R2, 0x2 ;  /* 0x0000000202037836 */ /* 0x008fc60000000000 */
[----:B------:R-:W-:Y:S02]  /*01c0*/  UISETP.NE.AND UP0, UPT, UR4, URZ, UPT ;  /* 0x000000ff0400728c */ /* 0x000fe4000bf05270 */
[----:B--2---:R-:W-:-:S05]  /*01d0*/  IADD3 R0, PT, PT, R0, 0x1, R3 ;  /* 0x0000000100007810 */ /* 0x004fca0007ffe003 */
[----:B------:R-:W-:Y:S02]  /*01e0*/  IMAD.IADD R2, R3, 0x1, R0 ;  /* 0x0000000103027824 */ /* 0x000fe400078e0200 */
[----:B------:R-:W-:Y:S05]  /*01f0*/  BRA.U UP0, `(.L_x_3) ;  /* 0xfffffffd00e87547 */ /* 0x000fea000b83ffff */
.L_x_0:
[----:B---3--:R-:W-:-:S05]  /*0200*/  IMAD.MOV R3, RZ, RZ, -R2 ;  /* 0x000000ffff037224 */ /* 0x008fca00078e0a02 */
[----:B--2---:R-:W-:-:S13]  /*0210*/  ISETP.NE.AND P0, PT, R0, R3, PT ;  /* 0x000000030000720c */ /* 0x004fda0003f05270 */
[----:B------:R-:W-:Y:S05]  /*0220*/  @P0 EXIT ;  /* 0x000000000000094d */ /* 0x000fea0003800000 */
[----:B------:R-:W-:Y:S01]  /*0230*/  MOV R0, 0x0 ;  /* 0x0000000000007802 */ /* 0x000fe20000000f00 */
[----:B------:R-:W1:Y:S01]  /*0240*/  LDCU.64 UR4, c[0x4][0x8] ;  /* 0x01000100ff0477ac */ /* 0x000e620008000a00 */
[----:B------:R-:W-:Y:S02]  /*0250*/  CS2R R6, SRZ ;  /* 0x0000000000067805 */ /* 0x000fe4000001ff00 */
[----:B------:R2:W3:Y:S01]  /*0260*/  LDC.64 R2, c[0x4][R0] ;  /* 0x0100000000027b82 */ /* 0x0004e20000000a00 */
[----:B-1----:R-:W-:Y:S02]  /*0270*/  IMAD.U32 R4, RZ, RZ, UR4 ;  /* 0x00000004ff047e24 */ /* 0x002fe4000f8e00ff */
[----:B--2---:R-:W-:-:S07]  /*0280*/  IMAD.U32 R5, RZ, RZ, UR5 ;  /* 0x00000005ff057e24 */ /* 0x004fce000f8e00ff */
[----:B------:R-:W-:-:S07]  /*0290*/  LEPC R20, `(.L_x_4) ;  /* 0x000000001014794e */ /* 0x000fce0000000000 */
[----:B0--3--:R-:W-:Y:S05]  /*02a0*/  CALL.ABS.NOINC R2 ;  /* 0x0000000002007343 */ /* 0x009fea0003c00000 */
.L_x_4:
[----:B------:R-:W-:Y:S05]  /*02b0*/  EXIT ;  /* 0x000000000000794d */ /* 0x000fea0003800000 */
.L_x_5:
[----:B------:R-:W-:-:S00]  /*02c0*/  BRA `(.L_x_5) ;  /* 0xfffffffc00fc7947 */ /* 0x000fc0000383ffff */
[----:B------:R-:W-:-:S00]  /*02d0*/  NOP ;  /* 0x0000000000007918 */ /* 0x000fc00000000000 */
        /* <DEDUP_REMOVED lines=10> */
.L_x_7:


//--------------------- .text._Z17memory_add_kernelPKiS0_Pii --------------------------
	.section	.text._Z17memory_add_kernelPKiS0_Pii,"ax",@progbits
	.align	128
        .global         _Z17memory_add_kernelPKiS0_Pii
        .type           _Z17memory_add_kernelPKiS0_Pii,@function
        .size           _Z17memory_add_kernelPKiS0_Pii,(.L_x_8 - _Z17memory_add_kernelPKiS0_Pii)
        .other          _Z17memory_add_kernelPKiS0_Pii,@"STO_CUDA_ENTRY STV_DEFAULT"
_Z17memory_add_kernelPKiS0_Pii:
.text._Z17memory_add_kernelPKiS0_Pii:
[----:B------:R-:W-:Y:S01]  /*0000*/  LDC R1, c[0x0][0x37c] ;  /* 0x0000df00ff017b82 */ /* 0x000fe20000000800 */
[----:B------:R-:W0:Y:S07]  /*0010*/  S2R R0, SR_TID.X ;  /* 0x0000000000007919 */ /* 0x000e2e0000002100 */
[----:B------:R-:W0:Y:S01]  /*0020*/  S2UR UR4, SR_CTAID.X ;  /* 0x00000000000479c3 */ /* 0x000e220000002500 */
[----:B------:R-:W1:Y:S07]  /*0030*/  LDCU UR5, c[0x0][0x398] ;  /* 0x00007300ff0577ac */ /* 0x000e6e0008000800 */
[----:B------:R-:W0:Y:S02]  /*0040*/  LDC R9, c[0x0][0x360] ;  /* 0x0000d800ff097b82 */ /* 0x000e240000000800 */
[----:B0-----:R-:W-:-:S05]  /*0050*/  IMAD R9, R9, UR4, R0 ;  /* 0x0000000409097c24 */ /* 0x001fca000f8e0200 */
[----:B-1----:R-:W-:-:S13]  /*0060*/  ISETP.GE.AND P0, PT, R9, UR5, PT ;  /* 0x0000000509007c0c */ /* 0x002fda000bf06270 */
[----:B------:R-:W-:Y:S05]  /*0070*/  @P0 EXIT ;  /* 0x000000000000094d */ /* 0x000fea0003800000 */
[----:B------:R-:W0:Y:S01]  /*0080*/  LDC.64 R2, c[0x0][0x380] ;  /* 0x0000e000ff027b82 */ /* 0x000e220000000a00 */
[----:B------:R-:W1:Y:S07]  /*0090*/  LDCU.64 UR4, c[0x0][0x358] ;  /* 0x00006b00ff0477ac */ /* 0x000e6e0008000a00 */
[----:B------:R-:W2:Y:S08]  /*00a0*/  LDC.64 R4, c[0x0][0x388] ;  /* 0x0000e200ff047b82 */ /* 0x000eb00000000a00 */
[----:B------:R-:W3:Y:S01]  /*00b0*/  LDC.64 R6, c[0x0][0x390] ;  /* 0x0000e400ff067b82 */ /* 0x000ee20000000a00 */
[----:B0-----:R-:W-:-:S06]  /*00c0*/  IMAD.WIDE R2, R9, 0x4, R2 ;  /* 0x0000000409027825 */ /* 0x001fcc00078e0202 */
[----:B-1----:R-:W4:Y:S01]  /*00d0*/  LDG.E R2, desc[UR4][R2.64] ;  /* 0x0000000402027981 */ /* 0x002f22000c1e1900 */
[----:B--2---:R-:W-:-:S06]  /*00e0*/  IMAD.WIDE R4, R9, 0x4, R4 ;  /* 0x0000000409047825 */ /* 0x004fcc00078e0204 */
[----:B------:R-:W4:Y:S01]  /*00f0*/  LDG.E R5, desc[UR4][R4.64] ;  /* 0x0000000404057981 */ /* 0x000f22000c1e1900 */
[----:B---3--:R-:W-:Y:S01]  /*0100*/  IMAD.WIDE R6, R9, 0x4, R6 ;  /* 0x0000000409067825 */ /* 0x008fe200078e0206 */
[----:B----4-:R-:W-:-:S05]  /*0110*/  IADD3 R9, PT, PT, R2, R5, RZ ;  /* 0x0000000502097210 */ /* 0x010fca0007ffe0ff */
[----:B------:R-:W-:Y:S01]  /*0120*/  STG.E desc[UR4][R6.64], R9 ;  /* 0x0000000906007986 */ /* 0x000fe2000c101904 */
[----:B------:R-:W-:Y:S05]  /*0130*/  EXIT ;  /* 0x000000000000794d */ /* 0x000fea0003800000 */
.L_x_6:
        /* <DEDUP_REMOVED lines=12> */
.L_x_8:


//--------------------- .nv.shared.reserved.0     --------------------------
	.section	.nv.shared.reserved.0,"aw",@nobits
	.weak		__nv_reservedSMEM_offset_0_alias
	.size		__nv_reservedSMEM_offset_0_alias, 0, 64
	.other		__nv_reservedSMEM_offset_0_alias,@"STO_CUDA_RESERVED_SHARED STV_DEFAULT"
__nv_reservedSMEM_offset_0_alias:
	.zero		0
	.zero		64


//--------------------- .nv.global                --------------------------
	.section	.nv.global,"aw",@nobits
.nv.global:
	.type		$str,@object
	.size		$str,(.L_0 - $str)
$str:
	.zero		1
.L_0:


//--------------------- .nv.constant0._Z18compute_add_kerneli --------------------------
	.section	.nv.constant0._Z18compute_add_kerneli,"a",@progbits
	.sectionflags	@""
	.align	4
.nv.constant0._Z18compute_add_kerneli:
	.zero		900


//--------------------- .nv.constant0._Z17memory_add_kernelPKiS0_Pii --------------------------
	.section	.nv.constant0._Z17memory_add_kernelPKiS0_Pii,"a",@progbits
	.sectionflags	@""
	.align	4
.nv.constant0._Z17memory_add_kernelPKiS0_Pii:
	.zero		924


//--------------------- SYMBOLS --------------------------

	.type		.nv.reservedSmem.offset0,@object
	.size		.nv.reservedSmem.offset0,0x4
	.type		vprintf,@function
